	.headerflags	@"EF_CUDA_TEXMODE_UNIFIED EF_CUDA_64BIT_ADDRESS EF_CUDA_ACCELERATORS EF_CUDA_SM90 EF_CUDA_VIRTUAL_SM(EF_CUDA_SM90)"
	.elftype	@"ET_EXEC"


//--------------------- .nv.info                  --------------------------
	.section	.nv.info,"",@"SHT_CUDA_INFO"
	.align	4


	//----- nvinfo : EIATTR_REGCOUNT
	.align		4
        /*0000*/ 	.byte	0x04, 0x2f
        /*0002*/ 	.short	(.L_1 - .L_0)
	.align		4
.L_0:
        /*0004*/ 	.word	index@(triton_poi_fused_avg_pool2d_sub_0)
        /*0008*/ 	.word	0x0000002a


	//----- nvinfo : EIATTR_MIN_STACK_SIZE
	.align		4
.L_1:
        /*000c*/ 	.byte	0x04, 0x12
        /*000e*/ 	.short	(.L_3 - .L_2)
	.align		4
.L_2:
        /*0010*/ 	.word	index@(triton_poi_fused_avg_pool2d_sub_0)
        /*0014*/ 	.word	0x00000000


	//----- nvinfo : EIATTR_FRAME_SIZE
	.align		4
.L_3:
        /*0018*/ 	.byte	0x04, 0x11
        /*001a*/ 	.short	(.L_5 - .L_4)
	.align		4
.L_4:
        /*001c*/ 	.word	index@(triton_poi_fused_avg_pool2d_sub_0)
        /*0020*/ 	.word	0x00000000


	//----- nvinfo : EIATTR_MIN_STACK_SIZE
	.align		4
.L_5:
        /*0024*/ 	.byte	0x04, 0x12
        /*0026*/ 	.short	(.L_7 - .L_6)
	.align		4
.L_6:
        /*0028*/ 	.word	index@(triton_poi_fused_avg_pool2d_sub_0)
        /*002c*/ 	.word	0x00000000
.L_7:


//--------------------- .nv.info.triton_poi_fused_avg_pool2d_sub_0 --------------------------
	.section	.nv.info.triton_poi_fused_avg_pool2d_sub_0,"",@"SHT_CUDA_INFO"
	.sectionflags	@""
	.align	4


	//----- nvinfo : EIATTR_CUDA_API_VERSION
	.align		4
        /*0000*/ 	.byte	0x04, 0x37
        /*0002*/ 	.short	(.L_9 - .L_8)
.L_8:
        /*0004*/ 	.word	0x0000007c


	//----- nvinfo : EIATTR_KPARAM_INFO
	.align		4
.L_9:
        /*0008*/ 	.byte	0x04, 0x17
        /*000a*/ 	.short	(.L_11 - .L_10)
.L_10:
        /*000c*/ 	.word	0x00000000
        /*0010*/ 	.short	0x0002
        /*0012*/ 	.short	0x0010
        /*0014*/ 	.byte	0x00, 0xf0, 0x11, 0x00


	//----- nvinfo : EIATTR_KPARAM_INFO
	.align		4
.L_11:
        /*0018*/ 	.byte	0x04, 0x17
        /*001a*/ 	.short	(.L_13 - .L_12)
.L_12:
        /*001c*/ 	.word	0x00000000
        /*0020*/ 	.short	0x0001
        /*0022*/ 	.short	0x0008
        /*0024*/ 	.byte	0x00, 0xf4, 0x21, 0x00


	//----- nvinfo : EIATTR_KPARAM_INFO
	.align		4
.L_13:
        /*0028*/ 	.byte	0x04, 0x17
        /*002a*/ 	.short	(.L_15 - .L_14)
.L_14:
        /*002c*/ 	.word	0x00000000
        /*0030*/ 	.short	0x0000
        /*0032*/ 	.short	0x0000
        /*0034*/ 	.byte	0x00, 0xf4, 0x21, 0x00


	//----- nvinfo : EIATTR_SPARSE_MMA_MASK
	.align		4
.L_15:
        /*0038*/ 	.byte	0x03, 0x50
        /*003a*/ 	.short	0x0000


	//----- nvinfo : EIATTR_MAXREG_COUNT
	.align		4
        /*003c*/ 	.byte	0x03, 0x1b
        /*003e*/ 	.short	0x00ff


	//----- nvinfo : EIATTR_EXIT_INSTR_OFFSETS
	.align		4
        /*0040*/ 	.byte	0x04, 0x1c
        /*0042*/ 	.short	(.L_17 - .L_16)


	//   ....[0]....
.L_16:
        /*0044*/ 	.word	0x00000d80


	//   ....[1]....
        /*0048*/ 	.word	0x00000da0


	//----- nvinfo : EIATTR_REQNTID
	.align		4
.L_17:
        /*004c*/ 	.byte	0x04, 0x10
        /*004e*/ 	.short	(.L_19 - .L_18)
.L_18:
        /*0050*/ 	.word	0x00000080
        /*0054*/ 	.word	0x00000001
        /*0058*/ 	.word	0x00000001


	//----- nvinfo : EIATTR_CBANK_PARAM_SIZE
	.align		4
.L_19:
        /*005c*/ 	.byte	0x03, 0x19
        /*005e*/ 	.short	0x0014


	//----- nvinfo : EIATTR_PARAM_CBANK
	.align		4
        /*0060*/ 	.byte	0x04, 0x0a
        /*0062*/ 	.short	(.L_21 - .L_20)
	.align		4
.L_20:
        /*0064*/ 	.word	index@(.nv.constant0.triton_poi_fused_avg_pool2d_sub_0)
        /*0068*/ 	.short	0x0210
        /*006a*/ 	.short	0x0014


	//----- nvinfo : EIATTR_SW_WAR
	.align		4
.L_21:
        /*006c*/ 	.byte	0x04, 0x36
        /*006e*/ 	.short	(.L_23 - .L_22)
.L_22:
        /*0070*/ 	.word	0x00000008
.L_23:


//--------------------- .nv.callgraph             --------------------------
	.section	.nv.callgraph,"",@"SHT_CUDA_CALLGRAPH"
	.align	4
	.sectionentsize	8
	.align		4
        /*0000*/ 	.word	0x00000000
	.align		4
        /*0004*/ 	.word	0xffffffff
	.align		4
        /*0008*/ 	.word	0x00000000
	.align		4
        /*000c*/ 	.word	0xfffffffe
	.align		4
        /*0010*/ 	.word	0x00000000
	.align		4
        /*0014*/ 	.word	0xfffffffd
	.align		4
        /*0018*/ 	.word	0x00000000
	.align		4
        /*001c*/ 	.word	0xfffffffc


//--------------------- .text.triton_poi_fused_avg_pool2d_sub_0 --------------------------
	.section	.text.triton_poi_fused_avg_pool2d_sub_0,"ax",@progbits
	.align	128
        .global         triton_poi_fused_avg_pool2d_sub_0
        .type           triton_poi_fused_avg_pool2d_sub_0,@function
        .size           triton_poi_fused_avg_pool2d_sub_0,(.L_x_1 - triton_poi_fused_avg_pool2d_sub_0)
        .other          triton_poi_fused_avg_pool2d_sub_0,@"STO_CUDA_ENTRY STV_DEFAULT"
triton_poi_fused_avg_pool2d_sub_0:
.text.triton_poi_fused_avg_pool2d_sub_0:
[----:B------:R-:W0:Y:S01]  /*0000*/  LDC R1, c[0x0][0x28] ;  /* 0x00000a00ff017b82 */ /* 0x000e220000000800 */
[----:B------:R-:W1:Y:S07]  /*0010*/  S2R R0, SR_TID.X ;  /* 0x0000000000007919 */ /* 0x000e6e0000002100 */
[----:B------:R-:W2:Y:S01]  /*0020*/  LDC.64 R16, c[0x0][0x218] ;  /* 0x00008600ff107b82 */ /* 0x000ea20000000a00 */
[----:B------:R-:W-:Y:S01]  /*0030*/  CS2R R6, SRZ ;  /* 0x0000000000067805 */ /* 0x000fe2000001ff00 */
[----:B------:R-:W-:Y:S01]  /*0040*/  ULDC.64 UR4, c[0x0][0x208] ;  /* 0x0000820000047ab9 */ /* 0x000fe20000000a00 */
[----:B------:R-:W3:Y:S01]  /*0050*/  S2R R9, SR_CTAID.X ;  /* 0x0000000000097919 */ /* 0x000ee20000002500 */
[----:B-1----:R-:W-:-:S05]  /*0060*/  IMAD.SHL.U32 R0, R0, 0x2, RZ ;  /* 0x0000000200007824 */ /* 0x002fca00078e00ff */
[----:B------:R-:W-:-:S05]  /*0070*/  LOP3.LUT R0, R0, 0xfe, RZ, 0xc0, !PT ;  /* 0x000000fe00007812 */ /* 0x000fca00078ec0ff */
[----:B---3--:R-:W-:-:S04]  /*0080*/  IMAD R4, R9, 0x100, R0 ;  /* 0x0000010009047824 */ /* 0x008fc800078e0200 */
[C---:B------:R-:W-:Y:S01]  /*0090*/  VIADD R11, R4.reuse, 0xfffffffc ;  /* 0xfffffffc040b7836 */ /* 0x040fe20000000000 */
[----:B------:R-:W-:Y:S02]  /*00a0*/  SHF.R.S32.HI R3, RZ, 0x1f, R4 ;  /* 0x0000001fff037819 */ /* 0x000fe40000011404 */
[----:B------:R-:W-:Y:S01]  /*00b0*/  ISETP.GE.AND P0, PT, R4, 0x100, PT ;  /* 0x000001000400780c */ /* 0x000fe20003f06270 */
[----:B--2---:R-:W-:Y:S01]  /*00c0*/  IMAD.WIDE R10, R11, 0x4, R16 ;  /* 0x000000040b0a7825 */ /* 0x004fe200078e0210 */
[----:B------:R-:W-:-:S04]  /*00d0*/  LEA.HI R3, R3, R4, RZ, 0x2 ;  /* 0x0000000403037211 */ /* 0x000fc800078f10ff */
[----:B------:R-:W-:Y:S02]  /*00e0*/  SHF.R.S32.HI R32, RZ, 0x2, R3 ;  /* 0x00000002ff207819 */ /* 0x000fe40000011403 */
[----:B------:R-:W-:Y:S02]  /*00f0*/  LOP3.LUT R15, R3, 0xfffffffc, RZ, 0xc0, !PT ;  /* 0xfffffffc030f7812 */ /* 0x000fe400078ec0ff */
[----:B------:R-:W-:Y:S02]  /*0100*/  CS2R R2, SRZ ;  /* 0x0000000000027805 */ /* 0x000fe4000001ff00 */
[----:B------:R-:W-:Y:S01]  /*0110*/  LEA.HI R0, R32, R32, RZ, 0x2 ;  /* 0x0000002020007211 */ /* 0x000fe200078f10ff */
[----:B------:R-:W-:-:S03]  /*0120*/  IMAD.IADD R15, R4, 0x1, -R15 ;  /* 0x00000001040f7824 */ /* 0x000fc600078e0a0f */
[----:B------:R-:W-:-:S05]  /*0130*/  LOP3.LUT R5, R0, 0xfffffffc, RZ, 0xc0, !PT ;  /* 0xfffffffc00057812 */ /* 0x000fca00078ec0ff */
[----:B------:R-:W-:-:S05]  /*0140*/  IMAD.IADD R32, R32, 0x1, -R5 ;  /* 0x0000000120207824 */ /* 0x000fca00078e0a05 */
[C---:B------:R-:W-:Y:S02]  /*0150*/  ISETP.GT.AND P2, PT, R32.reuse, RZ, PT ;  /* 0x000000ff2000720c */ /* 0x040fe40003f44270 */
[----:B------:R-:W-:Y:S02]  /*0160*/  LOP3.LUT R0, R32, R15, RZ, 0xfc, !PT ;  /* 0x0000000f20007212 */ /* 0x000fe400078efcff */
[----:B------:R-:W-:Y:S02]  /*0170*/  ISETP.GT.AND P1, PT, R15, -0x1, P2 ;  /* 0xffffffff0f00780c */ /* 0x000fe40001724270 */
[----:B------:R-:W-:Y:S02]  /*0180*/  ISETP.GT.AND P3, PT, R0, -0x1, !P0 ;  /* 0xffffffff0000780c */ /* 0x000fe40004764270 */
[C---:B------:R-:W-:Y:S01]  /*0190*/  ISETP.LT.AND P1, PT, R4.reuse, 0x100, P1 ;  /* 0x000001000400780c */ /* 0x040fe20000f21270 */
[----:B------:R-:W-:-:S10]  /*01a0*/  IMAD.WIDE R20, R4, 0x4, R16 ;  /* 0x0000000404147825 */ /* 0x000fd400078e0210 */
[----:B------:R-:W2:Y:S04]  /*01b0*/  @P3 LDG.E.64 R2, desc[UR4][R20.64] ;  /* 0x0000000414023981 */ /* 0x000ea8000c1e1b00 */
[----:B------:R-:W3:Y:S01]  /*01c0*/  @P1 LDG.E.64 R6, desc[UR4][R10.64] ;  /* 0x000000040a061981 */ /* 0x000ee2000c1e1b00 */
[----:B------:R-:W-:Y:S01]  /*01d0*/  SHF.R.S32.HI R0, RZ, 0x17, R9 ;  /* 0x00000017ff007819 */ /* 0x000fe20000011409 */
[----:B------:R-:W-:-:S03]  /*01e0*/  VIADD R29, R4, 0x1 ;  /* 0x00000001041d7836 */ /* 0x000fc60000000000 */
[----:B------:R-:W-:-:S04]  /*01f0*/  SGXT R0, R0, 0x1 ;  /* 0x000000010000781a */ /* 0x000fc80000000200 */
[----:B------:R-:W-:-:S04]  /*0200*/  LEA.HI R0, R0, R29, RZ, 0x2 ;  /* 0x0000001d00007211 */ /* 0x000fc800078f10ff */
[----:B------:R-:W-:Y:S02]  /*0210*/  LOP3.LUT R0, R0, 0xfffffffc, RZ, 0xc0, !PT ;  /* 0xfffffffc00007812 */ /* 0x000fe400078ec0ff */
[----:B------:R-:W-:-:S03]  /*0220*/  ISETP.GT.AND P4, PT, R15, RZ, P2 ;  /* 0x000000ff0f00720c */ /* 0x000fc60001784270 */
[----:B------:R-:W-:Y:S01]  /*0230*/  IMAD.IADD R29, R29, 0x1, -R0 ;  /* 0x000000011d1d7824 */ /* 0x000fe200078e0a00 */
[----:B------:R-:W-:-:S04]  /*0240*/  ISETP.LT.AND P4, PT, R4, 0x100, P4 ;  /* 0x000001000400780c */ /* 0x000fc80002781270 */
[----:B------:R-:W-:Y:S02]  /*0250*/  ISETP.GT.AND P6, PT, R29, RZ, P2 ;  /* 0x000000ff1d00720c */ /* 0x000fe400017c4270 */
[----:B------:R-:W-:Y:S02]  /*0260*/  P2R R8, PR, RZ, 0x10 ;  /* 0x00000010ff087803 */ /* 0x000fe40000000000 */
[----:B------:R-:W-:Y:S02]  /*0270*/  ISETP.LT.U32.AND P4, PT, R15, 0x4, P2 ;  /* 0x000000040f00780c */ /* 0x000fe40001781070 */
[C---:B------:R-:W-:Y:S02]  /*0280*/  ISETP.LT.AND P6, PT, R4.reuse, 0x100, P6 ;  /* 0x000001000400780c */ /* 0x040fe400037c1270 */
[C---:B------:R-:W-:Y:S01]  /*0290*/  ISETP.LT.AND P5, PT, R4.reuse, 0x100, P4 ;  /* 0x000001000400780c */ /* 0x040fe200027a1270 */
[C---:B------:R-:W-:Y:S01]  /*02a0*/  VIADD R5, R4.reuse, 0xfffffffd ;  /* 0xfffffffd04057836 */ /* 0x040fe20000000000 */
[----:B------:R-:W-:Y:S01]  /*02b0*/  CS2R R34, SRZ ;  /* 0x0000000000227805 */ /* 0x000fe2000001ff00 */
[----:B------:R-:W-:Y:S01]  /*02c0*/  VIADD R36, R29, 0x1 ;  /* 0x000000011d247836 */ /* 0x000fe20000000000 */
[----:B------:R-:W-:Y:S01]  /*02d0*/  P2R R24, PR, RZ, 0x40 ;  /* 0x00000040ff187803 */ /* 0x000fe20000000000 */
[----:B------:R-:W-:-:S06]  /*02e0*/  VIADD R13, R4, 0xfffffffb ;  /* 0xfffffffb040d7836 */ /* 0x000fcc0000000000 */
[----:B------:R1:W4:Y:S01]  /*02f0*/  @P6 LDG.E R35, desc[UR4][R10.64] ;  /* 0x000000040a236981 */ /* 0x000322000c1e1900 */
[----:B------:R-:W-:Y:S01]  /*0300*/  ISETP.NE.AND P6, PT, R8, RZ, PT ;  /* 0x000000ff0800720c */ /* 0x000fe20003fc5270 */
[----:B------:R-:W-:Y:S02]  /*0310*/  IMAD.MOV.U32 R14, RZ, RZ, RZ ;  /* 0x000000ffff0e7224 */ /* 0x000fe400078e00ff */
[----:B------:R-:W-:Y:S01]  /*0320*/  VIADD R39, R4, 0xfffffffe ;  /* 0xfffffffe04277836 */ /* 0x000fe20000000000 */
[----:B-1----:R-:W-:Y:S01]  /*0330*/  P2R R10, PR, RZ, 0x20 ;  /* 0x00000020ff0a7803 */ /* 0x002fe20000000000 */
[----:B------:R-:W-:-:S04]  /*0340*/  IMAD.WIDE R12, R13, 0x4, R16 ;  /* 0x000000040d0c7825 */ /* 0x000fc800078e0210 */
[----:B------:R-:W-:-:S04]  /*0350*/  IMAD.MOV.U32 R33, RZ, RZ, RZ ;  /* 0x000000ffff217224 */ /* 0x000fc800078e00ff */
[----:B------:R1:W5:Y:S01]  /*0360*/  @P6 LDG.E R14, desc[UR4][R12.64] ;  /* 0x000000040c0e6981 */ /* 0x000362000c1e1900 */
[----:B------:R-:W-:Y:S02]  /*0370*/  VIADD R23, R4, 0x2 ;  /* 0x0000000204177836 */ /* 0x000fe40000000000 */
[----:B------:R-:W-:-:S04]  /*0380*/  IMAD.WIDE R38, R39, 0x4, R16 ;  /* 0x0000000427267825 */ /* 0x000fc800078e0210 */
[----:B------:R-:W-:-:S04]  /*0390*/  IMAD.WIDE R22, R23, 0x4, R16 ;  /* 0x0000000417167825 */ /* 0x000fc800078e0210 */
[----:B-1----:R-:W-:Y:S02]  /*03a0*/  IMAD.MOV.U32 R12, RZ, RZ, RZ ;  /* 0x000000ffff0c7224 */ /* 0x002fe400078e00ff */
[----:B------:R-:W-:Y:S01]  /*03b0*/  VIADD R19, R4, 0xffffffff ;  /* 0xffffffff04137836 */ /* 0x000fe20000000000 */
[----:B------:R-:W-:-:S03]  /*03c0*/  CS2R R30, SRZ ;  /* 0x00000000001e7805 */ /* 0x000fc6000001ff00 */
[----:B------:R-:W-:-:S04]  /*03d0*/  IMAD.WIDE R18, R19, 0x4, R16 ;  /* 0x0000000413127825 */ /* 0x000fc800078e0210 */
[----:B------:R-:W-:Y:S02]  /*03e0*/  IMAD.MOV.U32 R11, RZ, RZ, RZ ;  /* 0x000000ffff0b7224 */ /* 0x000fe400078e00ff */
[----:B------:R-:W-:Y:S02]  /*03f0*/  IMAD.MOV.U32 R26, RZ, RZ, RZ ;  /* 0x000000ffff1a7224 */ /* 0x000fe400078e00ff */
[----:B------:R-:W-:Y:S01]  /*0400*/  VIADD R37, R4, 0x4 ;  /* 0x0000000404257836 */ /* 0x000fe20000000000 */
[----:B--2---:R-:W-:Y:S02]  /*0410*/  SEL R2, R2, RZ, P3 ;  /* 0x000000ff02027207 */ /* 0x004fe40001800000 */
[----:B---3--:R-:W-:Y:S02]  /*0420*/  SEL R0, R6, RZ, P1 ;  /* 0x000000ff06007207 */ /* 0x008fe40000800000 */
[----:B------:R-:W-:Y:S02]  /*0430*/  SEL R25, R7, RZ, P1 ;  /* 0x000000ff07197207 */ /* 0x000fe40000800000 */
[----:B------:R-:W-:Y:S01]  /*0440*/  ISETP.GT.AND P1, PT, R32, -0x1, PT ;  /* 0xffffffff2000780c */ /* 0x000fe20003f24270 */
[----:B------:R-:W-:Y:S01]  /*0450*/  IMAD.WIDE R6, R5, 0x4, R16 ;  /* 0x0000000405067825 */ /* 0x000fe200078e0210 */
[----:B------:R-:W-:-:S02]  /*0460*/  SEL R3, R3, RZ, P3 ;  /* 0x000000ff03037207 */ /* 0x000fc40001800000 */
[----:B------:R-:W-:Y:S02]  /*0470*/  ISETP.LT.U32.AND P3, PT, R36, 0x4, P2 ;  /* 0x000000042400780c */ /* 0x000fe40001761070 */
[----:B------:R-:W-:Y:S01]  /*0480*/  ISETP.GT.AND P2, PT, R15, RZ, P1 ;  /* 0x000000ff0f00720c */ /* 0x000fe20000f44270 */
[----:B------:R1:W2:Y:S01]  /*0490*/  @P5 LDG.E R34, desc[UR4][R6.64] ;  /* 0x0000000406225981 */ /* 0x0002a2000c1e1900 */
[C---:B------:R-:W-:Y:S02]  /*04a0*/  ISETP.LT.AND P3, PT, R4.reuse, 0x100, P3 ;  /* 0x000001000400780c */ /* 0x040fe40001f61270 */
[----:B------:R-:W-:Y:S02]  /*04b0*/  ISETP.LT.AND P5, PT, R4, 0x100, P2 ;  /* 0x000001000400780c */ /* 0x000fe400017a1270 */
[----:B------:R-:W-:-:S04]  /*04c0*/  ISETP.LT.U32.AND P2, PT, R36, 0x4, P1 ;  /* 0x000000042400780c */ /* 0x000fc80000f41070 */
[----:B------:R-:W-:Y:S01]  /*04d0*/  ISETP.LT.AND P4, PT, R4, 0x100, P2 ;  /* 0x000001000400780c */ /* 0x000fe20001781270 */
[----:B-1----:R-:W-:Y:S01]  /*04e0*/  VIADD R6, R32, 0x1 ;  /* 0x0000000120067836 */ /* 0x002fe20000000000 */
[----:B------:R-:W-:-:S03]  /*04f0*/  P2R R7, PR, RZ, 0x8 ;  /* 0x00000008ff077803 */ /* 0x000fc60000000000 */
[----:B------:R-:W3:Y:S01]  /*0500*/  @P3 LDG.E R33, desc[UR4][R38.64] ;  /* 0x0000000426213981 */ /* 0x000ee2000c1e1900 */
[----:B------:R-:W-:Y:S02]  /*0510*/  ISETP.GE.U32.AND P3, PT, R6, 0x4, PT ;  /* 0x000000040600780c */ /* 0x000fe40003f66070 */
[----:B------:R-:W-:Y:S01]  /*0520*/  P2R R28, PR, RZ, 0x10 ;  /* 0x00000010ff1c7803 */ /* 0x000fe20000000000 */
[----:B------:R-:W3:Y:S04]  /*0530*/  @P5 LDG.E R31, desc[UR4][R18.64] ;  /* 0x00000004121f5981 */ /* 0x000ee8000c1e1900 */
[----:B------:R1:W3:Y:S01]  /*0540*/  @P4 LDG.E R12, desc[UR4][R22.64] ;  /* 0x00000004160c4981 */ /* 0x0002e2000c1e1900 */
[----:B------:R-:W-:Y:S02]  /*0550*/  ISETP.GT.AND P4, PT, R15, RZ, !P3 ;  /* 0x000000ff0f00720c */ /* 0x000fe40005f84270 */
[----:B------:R-:W-:-:S02]  /*0560*/  ISETP.GT.AND P2, PT, R29, RZ, P1 ;  /* 0x000000ff1d00720c */ /* 0x000fc40000f44270 */
[C---:B------:R-:W-:Y:S02]  /*0570*/  ISETP.LT.AND P4, PT, R4.reuse, 0x100, P4 ;  /* 0x000001000400780c */ /* 0x040fe40002781270 */
[----:B------:R-:W-:Y:S02]  /*0580*/  ISETP.LT.U32.AND P1, PT, R15, 0x4, P1 ;  /* 0x000000040f00780c */ /* 0x000fe40000f21070 */
[----:B------:R-:W-:Y:S01]  /*0590*/  P2R R27, PR, RZ, 0x20 ;  /* 0x00000020ff1b7803 */ /* 0x000fe20000000000 */
[C---:B01----:R-:W-:Y:S01]  /*05a0*/  VIADD R23, R4.reuse, 0x3 ;  /* 0x0000000304177836 */ /* 0x043fe20000000000 */
[C---:B------:R-:W-:Y:S02]  /*05b0*/  ISETP.LT.AND P6, PT, R4.reuse, 0x100, P2 ;  /* 0x000001000400780c */ /* 0x040fe400017c1270 */
[----:B------:R-:W-:Y:S01]  /*05c0*/  ISETP.LT.AND P5, PT, R4, 0x100, P1 ;  /* 0x000001000400780c */ /* 0x000fe20000fa1270 */
[----:B------:R-:W-:-:S03]  /*05d0*/  IMAD.WIDE R22, R23, 0x4, R16 ;  /* 0x0000000417167825 */ /* 0x000fc600078e0210 */
[----:B------:R-:W-:Y:S02]  /*05e0*/  P2R R5, PR, RZ, 0x20 ;  /* 0x00000020ff057803 */ /* 0x000fe40000000000 */
[----:B------:R0:W3:Y:S01]  /*05f0*/  @P4 LDG.E R11, desc[UR4][R22.64] ;  /* 0x00000004160b4981 */ /* 0x0000e2000c1e1900 */
[----:B------:R-:W-:Y:S02]  /*0600*/  P2R R9, PR, RZ, 0x10 ;  /* 0x00000010ff097803 */ /* 0x000fe40000000000 */
[----:B------:R-:W-:Y:S02]  /*0610*/  ISETP.NE.AND P4, PT, R5, RZ, PT ;  /* 0x000000ff0500720c */ /* 0x000fe40003f85270 */
[----:B------:R-:W-:Y:S01]  /*0620*/  P2R R13, PR, RZ, 0x40 ;  /* 0x00000040ff0d7803 */ /* 0x000fe20000000000 */
[----:B------:R-:W3:Y:S01]  /*0630*/  @P6 LDG.E R26, desc[UR4][R20.64] ;  /* 0x00000004141a6981 */ /* 0x000ee2000c1e1900 */
[----:B------:R-:W-:Y:S02]  /*0640*/  P2R R5, PR, RZ, 0x10 ;  /* 0x00000010ff057803 */ /* 0x000fe40000000000 */
[----:B------:R-:W-:-:S02]  /*0650*/  ISETP.GT.AND P2, PT, R29, RZ, !P3 ;  /* 0x000000ff1d00720c */ /* 0x000fc40005f44270 */
[----:B------:R-:W-:Y:S02]  /*0660*/  CS2R R18, SRZ ;  /* 0x0000000000127805 */ /* 0x000fe4000001ff00 */
[----:B------:R-:W-:Y:S01]  /*0670*/  ISETP.NE.AND P4, PT, R13, RZ, PT ;  /* 0x000000ff0d00720c */ /* 0x000fe20003f85270 */
[----:B------:R-:W3:Y:S01]  /*0680*/  @P5 LDG.E R30, desc[UR4][R20.64+0x4] ;  /* 0x00000404141e5981 */ /* 0x000ee2000c1e1900 */
[----:B------:R-:W-:Y:S02]  /*0690*/  ISETP.GT.AND P3, PT, R15, -0x1, !P3 ;  /* 0xffffffff0f00780c */ /* 0x000fe40005f64270 */
[----:B------:R-:W-:Y:S01]  /*06a0*/  P2R R13, PR, RZ, 0x10 ;  /* 0x00000010ff0d7803 */ /* 0x000fe20000000000 */
[----:B0-----:R-:W-:Y:S01]  /*06b0*/  IMAD.WIDE R22, R37, 0x4, R16 ;  /* 0x0000000425167825 */ /* 0x001fe200078e0210 */
[----:B------:R-:W-:Y:S01]  /*06c0*/  ISETP.LT.AND P2, PT, R4, 0x100, P2 ;  /* 0x000001000400780c */ /* 0x000fe20001741270 */
[----:B------:R0:W3:Y:S01]  /*06d0*/  @!P0 LDG.E.64 R18, desc[UR4][R20.64] ;  /* 0x0000000414128981 */ /* 0x0000e2000c1e1b00 */
[----:B------:R-:W-:-:S02]  /*06e0*/  ISETP.NE.AND P4, PT, R7, RZ, PT ;  /* 0x000000ff0700720c */ /* 0x000fc40003f85270 */
[----:B------:R-:W-:Y:S02]  /*06f0*/  ISETP.LT.AND P3, PT, R4, 0x100, P3 ;  /* 0x000001000400780c */ /* 0x000fe40001f61270 */
[----:B------:R-:W-:Y:S02]  /*0700*/  P2R R7, PR, RZ, 0x10 ;  /* 0x00000010ff077803 */ /* 0x000fe40000000000 */
[----:B------:R-:W-:Y:S01]  /*0710*/  ISETP.NE.AND P4, PT, R10, RZ, PT ;  /* 0x000000ff0a00720c */ /* 0x000fe20003f85270 */
[----:B------:R-:W-:Y:S01]  /*0720*/  IMAD.MOV.U32 R10, RZ, RZ, RZ ;  /* 0x000000ffff0a7224 */ /* 0x000fe200078e00ff */
[----:B0-----:R-:W-:Y:S02]  /*0730*/  CS2R R20, SRZ ;  /* 0x0000000000147805 */ /* 0x001fe4000001ff00 */
[----:B------:R-:W-:-:S03]  /*0740*/  LOP3.LUT R37, R6, R15, RZ, 0xfc, !PT ;  /* 0x0000000f06257212 */ /* 0x000fc600078efcff */
[----:B------:R-:W3:Y:S01]  /*0750*/  @P2 LDG.E R10, desc[UR4][R22.64] ;  /* 0x00000004160a2981 */ /* 0x000ee2000c1e1900 */
[----:B------:R-:W-:-:S03]  /*0760*/  LOP3.LUT R36, R6, R36, RZ, 0xfc, !PT ;  /* 0x0000002406247212 */ /* 0x000fc600078efcff */
[----:B------:R0:W3:Y:S01]  /*0770*/  @P3 LDG.E.64 R20, desc[UR4][R22.64] ;  /* 0x0000000416143981 */ /* 0x0000e2000c1e1b00 */
[----:B------:R-:W-:Y:S01]  /*0780*/  ISETP.LT.U32.AND P1, PT, R37, 0x4, !P0 ;  /* 0x000000042500780c */ /* 0x000fe20004721070 */
[----:B------:R-:W-:Y:S01]  /*0790*/  VIADD R37, R4, 0x5 ;  /* 0x0000000504257836 */ /* 0x000fe20000000000 */
[----:B------:R-:W-:Y:S01]  /*07a0*/  ISETP.LT.U32.AND P5, PT, R36, 0x4, !P0 ;  /* 0x000000042400780c */ /* 0x000fe200047a1070 */
[----:B------:R-:W-:Y:S02]  /*07b0*/  IMAD.MOV.U32 R6, RZ, RZ, RZ ;  /* 0x000000ffff067224 */ /* 0x000fe400078e00ff */
[----:B------:R-:W-:Y:S02]  /*07c0*/  IMAD.MOV.U32 R36, RZ, RZ, RZ ;  /* 0x000000ffff247224 */ /* 0x000fe400078e00ff */
[----:B0-----:R-:W-:-:S04]  /*07d0*/  IMAD.WIDE R22, R37, 0x4, R16 ;  /* 0x0000000425167825 */ /* 0x001fc800078e0210 */
[----:B------:R-:W-:Y:S02]  /*07e0*/  VIADD R37, R4, 0x6 ;  /* 0x0000000604257836 */ /* 0x000fe40000000000 */
[----:B------:R0:W3:Y:S02]  /*07f0*/  @P1 LDG.E R6, desc[UR4][R22.64] ;  /* 0x0000000416061981 */ /* 0x0000e4000c1e1900 */
[----:B------:R-:W-:-:S05]  /*0800*/  IMAD.WIDE R16, R37, 0x4, R16 ;  /* 0x0000000425107825 */ /* 0x000fca00078e0210 */
[----:B------:R1:W3:Y:S01]  /*0810*/  @P5 LDG.E R36, desc[UR4][R16.64] ;  /* 0x0000000410245981 */ /* 0x0002e2000c1e1900 */
[C---:B------:R-:W-:Y:S01]  /*0820*/  VIADD R37, R29.reuse, 0xffffffff ;  /* 0xffffffff1d257836 */ /* 0x040fe20000000000 */
[----:B------:R-:W-:-:S04]  /*0830*/  ISETP.GT.AND P6, PT, R29, 0x1, PT ;  /* 0x000000011d00780c */ /* 0x000fc80003fc4270 */
[----:B------:R-:W-:Y:S02]  /*0840*/  SEL R37, R37, RZ, P6 ;  /* 0x000000ff25257207 */ /* 0x000fe40003000000 */
[----:B------:R-:W-:Y:S01]  /*0850*/  ISETP.NE.AND P6, PT, R24, RZ, PT ;  /* 0x000000ff1800720c */ /* 0x000fe20003fc5270 */
[----:B------:R-:W-:Y:S02]  /*0860*/  VIADD R29, R29, 0x2 ;  /* 0x000000021d1d7836 */ /* 0x000fe40000000000 */
[----:B0-----:R-:W-:Y:S01]  /*0870*/  VIADD R23, R15, 0x2 ;  /* 0x000000020f177836 */ /* 0x001fe20000000000 */
[----:B----4-:R-:W-:Y:S02]  /*0880*/  SEL R24, R35, RZ, P6 ;  /* 0x000000ff23187207 */ /* 0x010fe40003000000 */
[----:B------:R-:W-:Y:S01]  /*0890*/  ISETP.GE.AND P6, PT, R15, 0x2, PT ;  /* 0x000000020f00780c */ /* 0x000fe20003fc6270 */
[----:B-1----:R-:W-:-:S03]  /*08a0*/  VIADD R16, R32, 0x2 ;  /* 0x0000000220107836 */ /* 0x002fc60000000000 */
[----:B------:R-:W-:Y:S02]  /*08b0*/  SEL R23, R23, RZ, !P6 ;  /* 0x000000ff17177207 */ /* 0x000fe40007000000 */
[----:B------:R-:W-:Y:S02]  /*08c0*/  SEL R22, R29, RZ, !P6 ;  /* 0x000000ff1d167207 */ /* 0x000fe40007000000 */
[----:B------:R-:W-:-:S04]  /*08d0*/  ISETP.GE.AND P6, PT, R32, 0x2, PT ;  /* 0x000000022000780c */ /* 0x000fc80003fc6270 */
[----:B------:R-:W-:Y:S02]  /*08e0*/  SEL R16, R16, RZ, !P6 ;  /* 0x000000ff10107207 */ /* 0x000fe40007000000 */
[----:B------:R-:W-:-:S04]  /*08f0*/  ISETP.NE.AND P6, PT, R8, RZ, PT ;  /* 0x000000ff0800720c */ /* 0x000fc80003fc5270 */
[----:B-----5:R-:W-:Y:S02]  /*0900*/  SEL R29, R14, RZ, P6 ;  /* 0x000000ff0e1d7207 */ /* 0x020fe40003000000 */
[C---:B------:R-:W-:Y:S01]  /*0910*/  ISETP.GT.AND P6, PT, R32.reuse, 0x1, PT ;  /* 0x000000012000780c */ /* 0x040fe20003fc4270 */
[----:B------:R-:W-:Y:S02]  /*0920*/  VIADD R17, R32, 0xffffffff ;  /* 0xffffffff20117836 */ /* 0x000fe40000000000 */
[----:B------:R-:W-:-:S03]  /*0930*/  VIADD R8, R16, 0x4 ;  /* 0x0000000410087836 */ /* 0x000fc60000000000 */
[----:B------:R-:W-:-:S07]  /*0940*/  SEL R17, R17, RZ, P6 ;  /* 0x000000ff11117207 */ /* 0x000fce0003000000 */
[----:B------:R-:W-:Y:S01]  /*0950*/  @!P6 IMAD.MOV R8, RZ, RZ, R16 ;  /* 0x000000ffff08e224 */ /* 0x000fe200078e0210 */
[----:B------:R-:W-:Y:S01]  /*0960*/  ISETP.NE.AND P6, PT, R27, RZ, PT ;  /* 0x000000ff1b00720c */ /* 0x000fe20003fc5270 */
[----:B------:R-:W-:Y:S01]  /*0970*/  FADD R29, R29, R0 ;  /* 0x000000001d1d7221 */ /* 0x000fe20000000000 */
[----:B------:R-:W-:Y:S02]  /*0980*/  VIADD R0, R15, 0xffffffff ;  /* 0xffffffff0f007836 */ /* 0x000fe40000000000 */
[----:B------:R-:W-:Y:S01]  /*0990*/  FADD R25, R24, R25 ;  /* 0x0000001918197221 */ /* 0x000fe20000000000 */
[----:B--2---:R-:W-:Y:S02]  /*09a0*/  SEL R34, R34, RZ, P4 ;  /* 0x000000ff22227207 */ /* 0x004fe40002000000 */
[----:B------:R-:W-:-:S04]  /*09b0*/  ISETP.NE.AND P4, PT, R7, RZ, PT ;  /* 0x000000ff0700720c */ /* 0x000fc80003f85270 */
[----:B---3--:R-:W-:Y:S02]  /*09c0*/  SEL R14, R33, RZ, P4 ;  /* 0x000000ff210e7207 */ /* 0x008fe40002000000 */
[----:B------:R-:W-:Y:S02]  /*09d0*/  SEL R31, R31, RZ, P6 ;  /* 0x000000ff1f1f7207 */ /* 0x000fe40003000000 */
[----:B------:R-:W-:Y:S02]  /*09e0*/  ISETP.GT.AND P6, PT, R15, 0x1, PT ;  /* 0x000000010f00780c */ /* 0x000fe40003fc4270 */
[----:B------:R-:W-:Y:S02]  /*09f0*/  ISETP.NE.AND P4, PT, R13, RZ, PT ;  /* 0x000000ff0d00720c */ /* 0x000fe40003f85270 */
[----:B------:R-:W-:-:S05]  /*0a00*/  SEL R7, RZ, 0x4, !P6 ;  /* 0x00000004ff077807 */ /* 0x000fca0007000000 */
[C---:B------:R-:W-:Y:S02]  /*0a10*/  IMAD.IADD R22, R7.reuse, 0x1, R22 ;  /* 0x0000000107167824 */ /* 0x040fe400078e0216 */
[----:B------:R-:W-:Y:S01]  /*0a20*/  IMAD.IADD R23, R7, 0x1, R23 ;  /* 0x0000000107177824 */ /* 0x000fe200078e0217 */
[----:B------:R-:W-:Y:S02]  /*0a30*/  SEL R0, R0, RZ, P6 ;  /* 0x000000ff00007207 */ /* 0x000fe40003000000 */
[----:B------:R-:W-:Y:S02]  /*0a40*/  SEL R26, R26, RZ, P4 ;  /* 0x000000ff1a1a7207 */ /* 0x000fe40002000000 */
[----:B------:R-:W-:Y:S01]  /*0a50*/  ISETP.NE.AND P4, PT, R5, RZ, PT ;  /* 0x000000ff0500720c */ /* 0x000fe20003f85270 */
[----:B------:R-:W-:Y:S02]  /*0a60*/  IMAD.IADD R5, R8, 0x1, -R17 ;  /* 0x0000000108057824 */ /* 0x000fe400078e0a11 */
[----:B------:R-:W-:-:S02]  /*0a70*/  IMAD.IADD R8, R17, 0x1, -R8 ;  /* 0x0000000111087824 */ /* 0x000fc400078e0a08 */
[-C--:B------:R-:W-:Y:S02]  /*0a80*/  IMAD R22, R22, R5.reuse, RZ ;  /* 0x0000000516167224 */ /* 0x080fe400078e02ff */
[----:B------:R-:W-:Y:S02]  /*0a90*/  IMAD R23, R23, R5, RZ ;  /* 0x0000000517177224 */ /* 0x000fe400078e02ff */
[-C--:B------:R-:W-:Y:S02]  /*0aa0*/  IMAD R22, R37, R8.reuse, R22 ;  /* 0x0000000825167224 */ /* 0x080fe400078e0216 */
[----:B------:R-:W-:Y:S01]  /*0ab0*/  IMAD R0, R0, R8, R23 ;  /* 0x0000000800007224 */ /* 0x000fe200078e0217 */
[----:B------:R-:W-:Y:S02]  /*0ac0*/  ISETP.NE.AND P6, PT, R28, RZ, PT ;  /* 0x000000ff1c00720c */ /* 0x000fe40003fc5270 */
[----:B------:R-:W-:Y:S02]  /*0ad0*/  I2FP.F32.S32 R22, R22 ;  /* 0x0000001600167245 */ /* 0x000fe40000201400 */
[----:B------:R-:W-:-:S02]  /*0ae0*/  I2FP.F32.S32 R0, R0 ;  /* 0x0000000000007245 */ /* 0x000fc40000201400 */
[----:B------:R-:W-:Y:S01]  /*0af0*/  SEL R30, R30, RZ, P4 ;  /* 0x000000ff1e1e7207 */ /* 0x000fe20002000000 */
[----:B------:R-:W-:Y:S01]  /*0b00*/  FADD R34, R29, R34 ;  /* 0x000000221d227221 */ /* 0x000fe20000000000 */
[----:B------:R-:W-:Y:S01]  /*0b10*/  ISETP.NE.AND P4, PT, R9, RZ, PT ;  /* 0x000000ff0900720c */ /* 0x000fe20003f85270 */
[----:B------:R-:W-:Y:S01]  /*0b20*/  FADD R25, R25, R14 ;  /* 0x0000000e19197221 */ /* 0x000fe20000000000 */
[----:B------:R-:W-:Y:S02]  /*0b30*/  SEL R12, R12, RZ, P6 ;  /* 0x000000ff0c0c7207 */ /* 0x000fe40003000000 */
[----:B------:R-:W-:Y:S02]  /*0b40*/  SEL R10, R10, RZ, P2 ;  /* 0x000000ff0a0a7207 */ /* 0x000fe40001000000 */
[----:B------:R-:W-:Y:S02]  /*0b50*/  FSETP.GT.AND P2, PT, |R22|, 8.50705917302346158658e+37, PT ;  /* 0x7e8000001600780b */ /* 0x000fe40003f44200 */
[----:B------:R-:W-:-:S02]  /*0b60*/  FSETP.GT.AND P6, PT, |R0|, 8.50705917302346158658e+37, PT ;  /* 0x7e8000000000780b */ /* 0x000fc40003fc4200 */
[----:B------:R-:W-:Y:S02]  /*0b70*/  SEL R20, R20, RZ, P3 ;  /* 0x000000ff14147207 */ /* 0x000fe40001800000 */
[----:B------:R-:W-:Y:S02]  /*0b80*/  SEL R21, R21, RZ, P3 ;  /* 0x000000ff15157207 */ /* 0x000fe40001800000 */
[----:B------:R-:W-:Y:S01]  /*0b90*/  FSETP.GEU.AND P3, PT, |R22|, 1.175494350822287508e-38, PT ;  /* 0x008000001600780b */ /* 0x000fe20003f6e200 */
[----:B------:R-:W-:Y:S01]  /*0ba0*/  FADD R31, R34, R31 ;  /* 0x0000001f221f7221 */ /* 0x000fe20000000000 */
[----:B------:R-:W-:Y:S01]  /*0bb0*/  SEL R11, R11, RZ, P4 ;  /* 0x000000ff0b0b7207 */ /* 0x000fe20002000000 */
[----:B------:R-:W-:Y:S01]  /*0bc0*/  FADD R26, R25, R26 ;  /* 0x0000001a191a7221 */ /* 0x000fe20000000000 */
[----:B------:R-:W-:Y:S01]  /*0bd0*/  FSETP.GEU.AND P4, PT, |R0|, 1.175494350822287508e-38, PT ;  /* 0x008000000000780b */ /* 0x000fe20003f8e200 */
[----:B------:R-:W-:Y:S02]  /*0be0*/  FADD R31, R31, R2 ;  /* 0x000000021f1f7221 */ /* 0x000fe40000000000 */
[----:B------:R-:W-:Y:S01]  /*0bf0*/  FADD R5, R26, R3 ;  /* 0x000000031a057221 */ /* 0x000fe20000000000 */
[----:B------:R-:W-:Y:S01]  /*0c00*/  @P2 FMUL R22, R22, 0.25 ;  /* 0x3e80000016162820 */ /* 0x000fe20000400000 */
[----:B------:R-:W-:Y:S01]  /*0c10*/  FADD R30, R31, R30 ;  /* 0x0000001e1f1e7221 */ /* 0x000fe20000000000 */
[----:B------:R-:W0:Y:S01]  /*0c20*/  LDC.64 R2, c[0x0][0x210] ;  /* 0x00008400ff027b82 */ /* 0x000e220000000a00 */
[----:B------:R-:W-:Y:S01]  /*0c30*/  FADD R5, R5, R12 ;  /* 0x0000000c05057221 */ /* 0x000fe20000000000 */
[----:B------:R-:W-:Y:S01]  /*0c40*/  @P6 FMUL R0, R0, 0.25 ;  /* 0x3e80000000006820 */ /* 0x000fe20000400000 */
[----:B------:R-:W-:Y:S01]  /*0c50*/  @!P3 FMUL R22, R22, 16777216 ;  /* 0x4b8000001616b820 */ /* 0x000fe20000400000 */
[----:B------:R-:W-:Y:S01]  /*0c60*/  FADD R11, R30, R11 ;  /* 0x0000000b1e0b7221 */ /* 0x000fe20000000000 */
[----:B------:R-:W-:-:S02]  /*0c70*/  FADD R10, R5, R10 ;  /* 0x0000000a050a7221 */ /* 0x000fc40000000000 */
[----:B------:R-:W-:Y:S01]  /*0c80*/  @!P4 FMUL R0, R0, 16777216 ;  /* 0x4b8000000000c820 */ /* 0x000fe20000400000 */
[----:B------:R-:W-:Y:S01]  /*0c90*/  SEL R6, R6, RZ, P1 ;  /* 0x000000ff06067207 */ /* 0x000fe20000800000 */
[----:B------:R-:W-:Y:S01]  /*0ca0*/  FADD R11, R11, R20 ;  /* 0x000000140b0b7221 */ /* 0x000fe20000000000 */
[----:B------:R-:W-:Y:S01]  /*0cb0*/  SEL R36, R36, RZ, P5 ;  /* 0x000000ff24247207 */ /* 0x000fe20002800000 */
[----:B------:R-:W-:Y:S01]  /*0cc0*/  FADD R21, R10, R21 ;  /* 0x000000150a157221 */ /* 0x000fe20000000000 */
[----:B------:R-:W1:Y:S01]  /*0cd0*/  MUFU.RCP R7, R0 ;  /* 0x0000000000077308 */ /* 0x000e620000001000 */
[----:B------:R-:W-:Y:S02]  /*0ce0*/  FADD R5, R11, R6 ;  /* 0x000000060b057221 */ /* 0x000fe40000000000 */
[----:B------:R-:W-:-:S05]  /*0cf0*/  FADD R36, R21, R36 ;  /* 0x0000002415247221 */ /* 0x000fca0000000000 */
[----:B------:R-:W2:Y:S01]  /*0d00*/  MUFU.RCP R22, R22 ;  /* 0x0000001600167308 */ /* 0x000ea20000001000 */
[----:B------:R-:W-:Y:S01]  /*0d10*/  @P6 FMUL R5, R5, 0.25 ;  /* 0x3e80000005056820 */ /* 0x000fe20000400000 */
[----:B------:R-:W-:-:S03]  /*0d20*/  @P2 FMUL R36, R36, 0.25 ;  /* 0x3e80000024242820 */ /* 0x000fc60000400000 */
[----:B------:R-:W-:Y:S01]  /*0d30*/  @!P4 FMUL R5, R5, 16777216 ;  /* 0x4b8000000505c820 */ /* 0x000fe20000400000 */
[----:B------:R-:W-:Y:S01]  /*0d40*/  @!P3 FMUL R36, R36, 16777216 ;  /* 0x4b8000002424b820 */ /* 0x000fe20000400000 */
[----:B0-----:R-:W-:-:S04]  /*0d50*/  IMAD.WIDE R2, R4, 0x4, R2 ;  /* 0x0000000404027825 */ /* 0x001fc800078e0202 */
[----:B-1----:R-:W-:Y:S01]  /*0d60*/  FFMA R18, R7, R5, -R18 ;  /* 0x0000000507127223 */ /* 0x002fe20000000812 */
[----:B--2---:R-:W-:Y:S01]  /*0d70*/  FFMA R19, R22, R36, -R19 ;  /* 0x0000002416137223 */ /* 0x004fe20000000813 */
[----:B------:R-:W-:Y:S06]  /*0d80*/  @P0 EXIT ;  /* 0x000000000000094d */ /* 0x000fec0003800000 */
[----:B------:R-:W-:Y:S01]  /*0d90*/  STG.E.64 desc[UR4][R2.64], R18 ;  /* 0x0000001202007986 */ /* 0x000fe2000c101b04 */
[----:B------:R-:W-:Y:S05]  /*0da0*/  EXIT ;  /* 0x000000000000794d */ /* 0x000fea0003800000 */
.L_x_0:
[----:B------:R-:W-:-:S00]  /*0db0*/  BRA `(.L_x_0) ;  /* 0xfffffffc00fc7947 */ /* 0x000fc0000383ffff */
[----:B------:R-:W-:-:S00]  /*0dc0*/  NOP ;  /* 0x0000000000007918 */ /* 0x000fc00000000000 */
        /* <DEDUP_REMOVED lines=11> */
.L_x_1:


//--------------------- .nv.constant0.triton_poi_fused_avg_pool2d_sub_0 --------------------------
	.section	.nv.constant0.triton_poi_fused_avg_pool2d_sub_0,"a",@progbits
	.sectionflags	@""
	.align	4
.nv.constant0.triton_poi_fused_avg_pool2d_sub_0:
	.zero		548
